//
// Generated by NVIDIA NVVM Compiler
//
// Compiler Build ID: CL-36424714
// Cuda compilation tools, release 13.0, V13.0.88
// Based on NVVM 20.0.0
//

.version 9.0
.target sm_100
.address_size 64

	// .globl	_Z10hello_cudav
.extern .func  (.param .b32 func_retval0) vprintf
(
	.param .b64 vprintf_param_0,
	.param .b64 vprintf_param_1
)
;
.global .align 1 .b8 $str[28] = {72, 101, 108, 108, 111, 32, 67, 85, 68, 65, 32, 102, 114, 111, 109, 32, 116, 104, 114, 101, 97, 100, 32, 37, 100, 33, 10};

.visible .entry _Z10hello_cudav()
{
	.local .align 8 .b8 	__local_depot0[8];
	.reg .b64 	%SP;
	.reg .b64 	%SPL;
	.reg .b32 	%r<7>;
	.reg .b64 	%rd<5>;

	mov.u64 	%SPL, __local_depot0;
	cvta.local.u64 	%SP, %SPL;
	add.u64 	%rd1, %SP, 0;
	add.u64 	%rd2, %SPL, 0;
	mov.u32 	%r1, %ctaid.x;
	mov.u32 	%r2, %ntid.x;
	mov.u32 	%r3, %tid.x;
	mad.lo.s32 	%r4, %r1, %r2, %r3;
	st.local.u32 	[%rd2], %r4;
	mov.u64 	%rd3, $str;
	cvta.global.u64 	%rd4, %rd3;
	{ // callseq 0, 0
	.param .b64 param0;
	st.param.b64 	[param0], %rd4;
	.param .b64 param1;
	st.param.b64 	[param1], %rd1;
	.param .b32 retval0;
	call.uni (retval0), 
	vprintf, 
	(
	param0, 
	param1
	);
	ld.param.b32 	%r5, [retval0];
	} // callseq 0
	ret;

}


// ===== COMPILED SASS (sm_100) =====

	.target	sm_100

	.elftype	@"ET_EXEC"


//--------------------- .note.nv.tkinfo           --------------------------
	.section	.note.nv.tkinfo,"",@"SHT_NOTE"
	.sectionflags	@"SHF_NOTE_NV_TKINFO"
	.tkinfo
        /*0018*/ 	.word	0x00000002
        /*0030*/ 	.string	""
        /*0030*/ 	.string	"ptxas"
        /*0030*/ 	.string	"Cuda compilation tools, release 13.0, V13.0.88"
        /*0030*/ 	.string	"Build cuda_13.0.r13.0/compiler.36424714_0"
        /*0030*/ 	.string	"-arch sm_100 -m 64 "



//--------------------- .note.nv.cuinfo           --------------------------
	.section	.note.nv.cuinfo,"",@"SHT_NOTE"
	.sectionflags	@"SHF_NOTE_NV_CUINFO"
        /*0018*/ 	.short	0x0002
        /*001a*/ 	.short	0x0064
        /*001c*/ 	.short	0x0082
	.zero		2


//--------------------- .nv.info                  --------------------------
	.section	.nv.info,"",@"SHT_CUDA_INFO"
	.align	4


	//----- nvinfo : EIATTR_REGCOUNT
	.align		4
        /*0000*/ 	.byte	0x04, 0x2f
        /*0002*/ 	.short	(.L_2 - .L_1)
	.align		4
.L_1:
        /*0004*/ 	.word	index@(_Z10hello_cudav)
        /*0008*/ 	.word	0x00000018


	//----- nvinfo : EIATTR_FRAME_SIZE
	.align		4
.L_2:
        /*000c*/ 	.byte	0x04, 0x11
        /*000e*/ 	.short	(.L_4 - .L_3)
	.align		4
.L_3:
        /*0010*/ 	.word	index@(_Z10hello_cudav)
        /*0014*/ 	.word	0x00000008


	//----- nvinfo : EIATTR_MIN_STACK_SIZE
	.align		4
.L_4:
        /*0018*/ 	.byte	0x04, 0x12
        /*001a*/ 	.short	(.L_6 - .L_5)
	.align		4
.L_5:
        /*001c*/ 	.word	index@(_Z10hello_cudav)
        /*0020*/ 	.word	0x00000008
.L_6:


//--------------------- .nv.compat                --------------------------
	.section	.nv.compat,"",@"SHT_CUDA_COMPAT_INFO"
	.align	4
        /*0000*/ 	.byte	0x02, 0x09, 0x00, 0x00, 0x02, 0x02, 0x01, 0x00, 0x02, 0x05, 0x05, 0x00, 0x03, 0x07, 0x01, 0x01
        /*0010*/ 	.byte	0x02, 0x03, 0x00, 0x00, 0x02, 0x06, 0x01, 0x00, 0x04, 0x0b, 0x08, 0x00, 0x09, 0x00, 0x00, 0x00
        /*0020*/ 	.byte	0x00, 0x00, 0x00, 0x00


//--------------------- .nv.info._Z10hello_cudav  --------------------------
	.section	.nv.info._Z10hello_cudav,"",@"SHT_CUDA_INFO"
	.sectionflags	@""
	.align	4


	//----- nvinfo : EIATTR_CUDA_API_VERSION
	.align		4
        /*0000*/ 	.byte	0x04, 0x37
        /*0002*/ 	.short	(.L_8 - .L_7)
.L_7:
        /*0004*/ 	.word	0x00000082


	//----- nvinfo : EIATTR_SPARSE_MMA_MASK
	.align		4
.L_8:
        /*0008*/ 	.byte	0x03, 0x50
        /*000a*/ 	.short	0x0000


	//----- nvinfo : EIATTR_MAXREG_COUNT
	.align		4
        /*000c*/ 	.byte	0x03, 0x1b
        /*000e*/ 	.short	0x00ff


	//----- nvinfo : EIATTR_EXTERNS
	.align		4
        /*0010*/ 	.byte	0x04, 0x0f
        /*0012*/ 	.short	(.L_10 - .L_9)


	//   ....[0]....
	.align		4
.L_9:
        /*0014*/ 	.word	index@(vprintf)


	//----- nvinfo : EIATTR_MERCURY_ISA_VERSION
	.align		4
.L_10:
        /*0018*/ 	.byte	0x03, 0x5f
        /*001a*/ 	.short	0x0101


	//----- nvinfo : EIATTR_VRC_CTA_INIT_COUNT
	.align		4
        /*001c*/ 	.byte	0x02, 0x4a
	.zero		1
	.zero		1


	//----- nvinfo : EIATTR_SYSCALL_OFFSETS
	.align		4
        /*0020*/ 	.byte	0x04, 0x46
        /*0022*/ 	.short	(.L_12 - .L_11)


	//   ....[0]....
.L_11:
        /*0024*/ 	.word	0x00000110


	//----- nvinfo : EIATTR_EXIT_INSTR_OFFSETS
	.align		4
.L_12:
        /*0028*/ 	.byte	0x04, 0x1c
        /*002a*/ 	.short	(.L_14 - .L_13)


	//   ....[0]....
.L_13:
        /*002c*/ 	.word	0x00000120


	//----- nvinfo : EIATTR_SW_WAR
	.align		4
.L_14:
        /*0030*/ 	.byte	0x04, 0x36
        /*0032*/ 	.short	(.L_16 - .L_15)
.L_15:
        /*0034*/ 	.word	0x00000008
.L_16:


//--------------------- .nv.callgraph             --------------------------
	.section	.nv.callgraph,"",@"SHT_CUDA_CALLGRAPH"
	.align	4
	.sectionentsize	8
	.align		4
        /*0000*/ 	.word	0x00000000
	.align		4
        /*0004*/ 	.word	0xffffffff
	.align		4
        /*0008*/ 	.word	index@(_Z10hello_cudav)
	.align		4
        /*000c*/ 	.word	index@(vprintf)
	.align		4
        /*0010*/ 	.word	0x00000000
	.align		4
        /*0014*/ 	.word	0xfffffffe
	.align		4
        /*0018*/ 	.word	0x00000000
	.align		4
        /*001c*/ 	.word	0xfffffffd
	.align		4
        /*0020*/ 	.word	0x00000000
	.align		4
        /*0024*/ 	.word	0xfffffffc


//--------------------- .nv.constant4             --------------------------
	.section	.nv.constant4,"a",@progbits
	.align	8
	.align		8
.nv.constant4:
        /*0000*/ 	.dword	vprintf
	.align		8
        /*0008*/ 	.dword	$str


//--------------------- .text._Z10hello_cudav     --------------------------
	.section	.text._Z10hello_cudav,"ax",@progbits
	.align	128
        .global         _Z10hello_cudav
        .type           _Z10hello_cudav,@function
        .size           _Z10hello_cudav,(.L_x_2 - _Z10hello_cudav)
        .other          _Z10hello_cudav,@"STO_CUDA_ENTRY STV_DEFAULT"
_Z10hello_cudav:
.text._Z10hello_cudav:
[----:B------:R-:W0:Y:S01]  /*0000*/  LDC R1, c[0x0][0x37c] ;  /* 0x0000df00ff017b82 */ /* 0x000e220000000800 */
[----:B------:R-:W1:Y:S01]  /*0010*/  S2R R3, SR_TID.X ;  /* 0x0000000000037919 */ /* 0x000e620000002100 */
[----:B------:R-:W2:Y:S06]  /*0020*/  LDCU UR5, c[0x0][0x2fc] ;  /* 0x00005f80ff0577ac */ /* 0x000eac0008000800 */
[----:B------:R-:W1:Y:S01]  /*0030*/  S2UR UR6, SR_CTAID.X ;  /* 0x00000000000679c3 */ /* 0x000e620000002500 */
[----:B------:R-:W-:Y:S01]  /*0040*/  MOV R2, 0x0 ;  /* 0x0000000000027802 */ /* 0x000fe20000000f00 */
[----:B0-----:R-:W-:Y:S01]  /*0050*/  VIADD R1, R1, 0xfffffff8 ;  /* 0xfffffff801017836 */ /* 0x001fe20000000000 */
[----:B------:R-:W0:Y:S05]  /*0060*/  LDCU UR4, c[0x0][0x2f8] ;  /* 0x00005f00ff0477ac */ /* 0x000e2a0008000800 */
[----:B------:R-:W1:Y:S01]  /*0070*/  LDC R0, c[0x0][0x360] ;  /* 0x0000d800ff007b82 */ /* 0x000e620000000800 */
[----:B0-----:R-:W-:-:S05]  /*0080*/  IADD3 R6, P0, PT, R1, UR4, RZ ;  /* 0x0000000401067c10 */ /* 0x001fca000ff1e0ff */
[----:B--2---:R-:W-:Y:S02]  /*0090*/  IMAD.X R7, RZ, RZ, UR5, P0 ;  /* 0x00000005ff077e24 */ /* 0x004fe400080e06ff */
[----:B-1----:R-:W-:Y:S01]  /*00a0*/  IMAD R0, R0, UR6, R3 ;  /* 0x0000000600007c24 */ /* 0x002fe2000f8e0203 */
[----:B------:R-:W0:Y:S01]  /*00b0*/  LDCU.64 UR6, c[0x4][0x8] ;  /* 0x01000100ff0677ac */ /* 0x000e220008000a00 */
[----:B------:R-:W1:Y:S03]  /*00c0*/  LDC.64 R2, c[0x4][R2] ;  /* 0x0100000002027b82 */ /* 0x000e660000000a00 */
[----:B------:R2:W-:Y:S01]  /*00d0*/  STL [R1], R0 ;  /* 0x0000000001007387 */ /* 0x0005e20000100800 */
[----:B0-----:R-:W-:Y:S01]  /*00e0*/  IMAD.U32 R4, RZ, RZ, UR6 ;  /* 0x00000006ff047e24 */ /* 0x001fe2000f8e00ff */
[----:B--2---:R-:W-:-:S07]  /*00f0*/  MOV R5, UR7 ;  /* 0x0000000700057c02 */ /* 0x004fce0008000f00 */
[----:B------:R-:W-:-:S07]  /*0100*/  LEPC R20, `(.L_x_0) ;  /* 0x000000001014794e */ /* 0x000fce0000000000 */
[----:B-1----:R-:W-:Y:S05]  /*0110*/  CALL.ABS.NOINC R2 ;  /* 0x0000000002007343 */ /* 0x002fea0003c00000 */
.L_x_0:
[----:B------:R-:W-:Y:S05]  /*0120*/  EXIT ;  /* 0x000000000000794d */ /* 0x000fea0003800000 */
.L_x_1:
[----:B------:R-:W-:-:S00]  /*0130*/  BRA `(.L_x_1) ;  /* 0xfffffffc00fc7947 */ /* 0x000fc0000383ffff */
[----:B------:R-:W-:-:S00]  /*0140*/  NOP ;  /* 0x0000000000007918 */ /* 0x000fc00000000000 */
        /* <DEDUP_REMOVED lines=11> */
.L_x_2:


//--------------------- .nv.global.init           --------------------------
	.section	.nv.global.init,"aw",@progbits
.nv.global.init:
	.type		$str,@object
	.size		$str,(.L_0 - $str)
$str:
        /*0000*/ 	.byte	0x48, 0x65, 0x6c, 0x6c, 0x6f, 0x20, 0x43, 0x55, 0x44, 0x41, 0x20, 0x66, 0x72, 0x6f, 0x6d, 0x20
        /*0010*/ 	.byte	0x74, 0x68, 0x72, 0x65, 0x61, 0x64, 0x20, 0x25, 0x64, 0x21, 0x0a, 0x00
.L_0:


//--------------------- .nv.shared.reserved.0     --------------------------
	.section	.nv.shared.reserved.0,"aw",@nobits
	.weak		__nv_reservedSMEM_offset_0_alias
	.size		__nv_reservedSMEM_offset_0_alias, 0, 64
	.other		__nv_reservedSMEM_offset_0_alias,@"STO_CUDA_RESERVED_SHARED STV_DEFAULT"
__nv_reservedSMEM_offset_0_alias:
	.zero		0
	.zero		64


//--------------------- .nv.constant0._Z10hello_cudav --------------------------
	.section	.nv.constant0._Z10hello_cudav,"a",@progbits
	.sectionflags	@""
	.align	4
.nv.constant0._Z10hello_cudav:
	.zero		896


//--------------------- SYMBOLS --------------------------

	.type		.nv.reservedSmem.offset0,@object
	.size		.nv.reservedSmem.offset0,0x4
	.type		vprintf,@function
